//
// Generated by NVIDIA NVVM Compiler
//
// Compiler Build ID: CL-36424714
// Cuda compilation tools, release 13.0, V13.0.88
// Based on NVVM 20.0.0
//

.version 9.0
.target sm_100
.address_size 64

	// .globl	_Z11dotprod_GPUPiS_S_
// _ZZ11dotprod_GPUPiS_S_E4temp has been demoted

.visible .entry _Z11dotprod_GPUPiS_S_(
	.param .u64 .ptr .align 1 _Z11dotprod_GPUPiS_S__param_0,
	.param .u64 .ptr .align 1 _Z11dotprod_GPUPiS_S__param_1,
	.param .u64 .ptr .align 1 _Z11dotprod_GPUPiS_S__param_2
)
{
	.reg .pred 	%p<2>;
	.reg .b32 	%r<15>;
	.reg .b64 	%rd<10>;
	// demoted variable
	.shared .align 4 .b8 _ZZ11dotprod_GPUPiS_S_E4temp[16];
	ld.param.u64 	%rd2, [_Z11dotprod_GPUPiS_S__param_0];
	ld.param.u64 	%rd3, [_Z11dotprod_GPUPiS_S__param_1];
	ld.param.u64 	%rd1, [_Z11dotprod_GPUPiS_S__param_2];
	cvta.to.global.u64 	%rd4, %rd3;
	cvta.to.global.u64 	%rd5, %rd2;
	mov.u32 	%r1, %tid.x;
	mul.wide.u32 	%rd6, %r1, 4;
	add.s64 	%rd7, %rd5, %rd6;
	ld.global.u32 	%r2, [%rd7];
	add.s64 	%rd8, %rd4, %rd6;
	ld.global.u32 	%r3, [%rd8];
	mul.lo.s32 	%r4, %r3, %r2;
	shl.b32 	%r5, %r1, 2;
	mov.u32 	%r6, _ZZ11dotprod_GPUPiS_S_E4temp;
	add.s32 	%r7, %r6, %r5;
	st.shared.u32 	[%r7], %r4;
	bar.sync 	0;
	setp.ne.s32 	%p1, %r1, 0;
	@%p1 bra 	$L__BB0_2;
	cvta.to.global.u64 	%rd9, %rd1;
	ld.shared.u32 	%r8, [_ZZ11dotprod_GPUPiS_S_E4temp];
	ld.shared.u32 	%r9, [_ZZ11dotprod_GPUPiS_S_E4temp+4];
	add.s32 	%r10, %r9, %r8;
	ld.shared.u32 	%r11, [_ZZ11dotprod_GPUPiS_S_E4temp+8];
	add.s32 	%r12, %r11, %r10;
	ld.shared.u32 	%r13, [_ZZ11dotprod_GPUPiS_S_E4temp+12];
	add.s32 	%r14, %r13, %r12;
	st.global.u32 	[%rd9], %r14;
$L__BB0_2:
	ret;

}


// ===== COMPILED SASS (sm_100) =====

	.target	sm_100

	.elftype	@"ET_EXEC"


//--------------------- .note.nv.tkinfo           --------------------------
	.section	.note.nv.tkinfo,"",@"SHT_NOTE"
	.sectionflags	@"SHF_NOTE_NV_TKINFO"
	.tkinfo
        /*0018*/ 	.word	0x00000002
        /*0030*/ 	.string	""
        /*0030*/ 	.string	"ptxas"
        /*0030*/ 	.string	"Cuda compilation tools, release 13.0, V13.0.88"
        /*0030*/ 	.string	"Build cuda_13.0.r13.0/compiler.36424714_0"
        /*0030*/ 	.string	"-arch sm_100 -m 64 "



//--------------------- .note.nv.cuinfo           --------------------------
	.section	.note.nv.cuinfo,"",@"SHT_NOTE"
	.sectionflags	@"SHF_NOTE_NV_CUINFO"
        /*0018*/ 	.short	0x0002
        /*001a*/ 	.short	0x0064
        /*001c*/ 	.short	0x0082
	.zero		2


//--------------------- .nv.info                  --------------------------
	.section	.nv.info,"",@"SHT_CUDA_INFO"
	.align	4


	//----- nvinfo : EIATTR_REGCOUNT
	.align		4
        /*0000*/ 	.byte	0x04, 0x2f
        /*0002*/ 	.short	(.L_1 - .L_0)
	.align		4
.L_0:
        /*0004*/ 	.word	index@(_Z11dotprod_GPUPiS_S_)
        /*0008*/ 	.word	0x0000000a


	//----- nvinfo : EIATTR_FRAME_SIZE
	.align		4
.L_1:
        /*000c*/ 	.byte	0x04, 0x11
        /*000e*/ 	.short	(.L_3 - .L_2)
	.align		4
.L_2:
        /*0010*/ 	.word	index@(_Z11dotprod_GPUPiS_S_)
        /*0014*/ 	.word	0x00000000


	//----- nvinfo : EIATTR_MIN_STACK_SIZE
	.align		4
.L_3:
        /*0018*/ 	.byte	0x04, 0x12
        /*001a*/ 	.short	(.L_5 - .L_4)
	.align		4
.L_4:
        /*001c*/ 	.word	index@(_Z11dotprod_GPUPiS_S_)
        /*0020*/ 	.word	0x00000000
.L_5:


//--------------------- .nv.compat                --------------------------
	.section	.nv.compat,"",@"SHT_CUDA_COMPAT_INFO"
	.align	4
        /*0000*/ 	.byte	0x02, 0x09, 0x00, 0x00, 0x02, 0x02, 0x01, 0x00, 0x02, 0x05, 0x05, 0x00, 0x03, 0x07, 0x01, 0x01
        /*0010*/ 	.byte	0x02, 0x03, 0x00, 0x00, 0x02, 0x06, 0x01, 0x00, 0x04, 0x0b, 0x08, 0x00, 0x09, 0x00, 0x00, 0x00
        /*0020*/ 	.byte	0x00, 0x00, 0x00, 0x00


//--------------------- .nv.info._Z11dotprod_GPUPiS_S_ --------------------------
	.section	.nv.info._Z11dotprod_GPUPiS_S_,"",@"SHT_CUDA_INFO"
	.sectionflags	@""
	.align	4


	//----- nvinfo : EIATTR_CUDA_API_VERSION
	.align		4
        /*0000*/ 	.byte	0x04, 0x37
        /*0002*/ 	.short	(.L_7 - .L_6)
.L_6:
        /*0004*/ 	.word	0x00000082


	//----- nvinfo : EIATTR_KPARAM_INFO
	.align		4
.L_7:
        /*0008*/ 	.byte	0x04, 0x17
        /*000a*/ 	.short	(.L_9 - .L_8)
.L_8:
        /*000c*/ 	.word	0x00000000
        /*0010*/ 	.short	0x0002
        /*0012*/ 	.short	0x0010
        /*0014*/ 	.byte	0x00, 0xf5, 0x21, 0x00


	//----- nvinfo : EIATTR_KPARAM_INFO
	.align		4
.L_9:
        /*0018*/ 	.byte	0x04, 0x17
        /*001a*/ 	.short	(.L_11 - .L_10)
.L_10:
        /*001c*/ 	.word	0x00000000
        /*0020*/ 	.short	0x0001
        /*0022*/ 	.short	0x0008
        /*0024*/ 	.byte	0x00, 0xf5, 0x21, 0x00


	//----- nvinfo : EIATTR_KPARAM_INFO
	.align		4
.L_11:
        /*0028*/ 	.byte	0x04, 0x17
        /*002a*/ 	.short	(.L_13 - .L_12)
.L_12:
        /*002c*/ 	.word	0x00000000
        /*0030*/ 	.short	0x0000
        /*0032*/ 	.short	0x0000
        /*0034*/ 	.byte	0x00, 0xf5, 0x21, 0x00


	//----- nvinfo : EIATTR_SPARSE_MMA_MASK
	.align		4
.L_13:
        /*0038*/ 	.byte	0x03, 0x50
        /*003a*/ 	.short	0x0000


	//----- nvinfo : EIATTR_MAXREG_COUNT
	.align		4
        /*003c*/ 	.byte	0x03, 0x1b
        /*003e*/ 	.short	0x00ff


	//----- nvinfo : EIATTR_NUM_BARRIERS
	.align		4
        /*0040*/ 	.byte	0x02, 0x4c
        /*0042*/ 	.byte	0x01
	.zero		1


	//----- nvinfo : EIATTR_MERCURY_ISA_VERSION
	.align		4
        /*0044*/ 	.byte	0x03, 0x5f
        /*0046*/ 	.short	0x0101


	//----- nvinfo : EIATTR_VRC_CTA_INIT_COUNT
	.align		4
        /*0048*/ 	.byte	0x02, 0x4a
	.zero		1
	.zero		1


	//----- nvinfo : EIATTR_EXIT_INSTR_OFFSETS
	.align		4
        /*004c*/ 	.byte	0x04, 0x1c
        /*004e*/ 	.short	(.L_15 - .L_14)


	//   ....[0]....
.L_14:
        /*0050*/ 	.word	0x00000110


	//   ....[1]....
        /*0054*/ 	.word	0x00000170


	//----- nvinfo : EIATTR_CBANK_PARAM_SIZE
	.align		4
.L_15:
        /*0058*/ 	.byte	0x03, 0x19
        /*005a*/ 	.short	0x0018


	//----- nvinfo : EIATTR_PARAM_CBANK
	.align		4
        /*005c*/ 	.byte	0x04, 0x0a
        /*005e*/ 	.short	(.L_17 - .L_16)
	.align		4
.L_16:
        /*0060*/ 	.word	index@(.nv.constant0._Z11dotprod_GPUPiS_S_)
        /*0064*/ 	.short	0x0380
        /*0066*/ 	.short	0x0018


	//----- nvinfo : EIATTR_SW_WAR
	.align		4
.L_17:
        /*0068*/ 	.byte	0x04, 0x36
        /*006a*/ 	.short	(.L_19 - .L_18)
.L_18:
        /*006c*/ 	.word	0x00000008
.L_19:


//--------------------- .nv.callgraph             --------------------------
	.section	.nv.callgraph,"",@"SHT_CUDA_CALLGRAPH"
	.align	4
	.sectionentsize	8
	.align		4
        /*0000*/ 	.word	0x00000000
	.align		4
        /*0004*/ 	.word	0xffffffff
	.align		4
        /*0008*/ 	.word	0x00000000
	.align		4
        /*000c*/ 	.word	0xfffffffe
	.align		4
        /*0010*/ 	.word	0x00000000
	.align		4
        /*0014*/ 	.word	0xfffffffd
	.align		4
        /*0018*/ 	.word	0x00000000
	.align		4
        /*001c*/ 	.word	0xfffffffc


//--------------------- .text._Z11dotprod_GPUPiS_S_ --------------------------
	.section	.text._Z11dotprod_GPUPiS_S_,"ax",@progbits
	.align	128
        .global         _Z11dotprod_GPUPiS_S_
        .type           _Z11dotprod_GPUPiS_S_,@function
        .size           _Z11dotprod_GPUPiS_S_,(.L_x_1 - _Z11dotprod_GPUPiS_S_)
        .other          _Z11dotprod_GPUPiS_S_,@"STO_CUDA_ENTRY STV_DEFAULT"
_Z11dotprod_GPUPiS_S_:
.text._Z11dotprod_GPUPiS_S_:
[----:B------:R-:W-:Y:S01]  /*0000*/  LDC R1, c[0x0][0x37c] ;  /* 0x0000df00ff017b82 */ /* 0x000fe20000000800 */
[----:B------:R-:W0:Y:S07]  /*0010*/  S2R R7, SR_TID.X ;  /* 0x0000000000077919 */ /* 0x000e2e0000002100 */
[----:B------:R-:W0:Y:S01]  /*0020*/  LDC.64 R2, c[0x0][0x380] ;  /* 0x0000e000ff027b82 */ /* 0x000e220000000a00 */
[----:B------:R-:W1:Y:S07]  /*0030*/  LDCU.64 UR6, c[0x0][0x358] ;  /* 0x00006b00ff0677ac */ /* 0x000e6e0008000a00 */
[----:B------:R-:W2:Y:S01]  /*0040*/  LDC.64 R4, c[0x0][0x388] ;  /* 0x0000e200ff047b82 */ /* 0x000ea20000000a00 */
[----:B0-----:R-:W-:-:S04]  /*0050*/  IMAD.WIDE.U32 R2, R7, 0x4, R2 ;  /* 0x0000000407027825 */ /* 0x001fc800078e0002 */
[C---:B--2---:R-:W-:Y:S02]  /*0060*/  IMAD.WIDE.U32 R4, R7.reuse, 0x4, R4 ;  /* 0x0000000407047825 */ /* 0x044fe400078e0004 */
[----:B-1----:R-:W2:Y:S04]  /*0070*/  LDG.E R2, desc[UR6][R2.64] ;  /* 0x0000000602027981 */ /* 0x002ea8000c1e1900 */
[----:B------:R-:W2:Y:S01]  /*0080*/  LDG.E R5, desc[UR6][R4.64] ;  /* 0x0000000604057981 */ /* 0x000ea2000c1e1900 */
[----:B------:R-:W0:Y:S01]  /*0090*/  S2UR UR5, SR_CgaCtaId ;  /* 0x00000000000579c3 */ /* 0x000e220000008800 */
[----:B------:R-:W-:Y:S01]  /*00a0*/  UMOV UR4, 0x400 ;  /* 0x0000040000047882 */ /* 0x000fe20000000000 */
[----:B------:R-:W-:Y:S01]  /*00b0*/  ISETP.NE.AND P0, PT, R7, RZ, PT ;  /* 0x000000ff0700720c */ /* 0x000fe20003f05270 */
[----:B0-----:R-:W-:-:S06]  /*00c0*/  ULEA UR4, UR5, UR4, 0x18 ;  /* 0x0000000405047291 */ /* 0x001fcc000f8ec0ff */
[----:B------:R-:W-:Y:S01]  /*00d0*/  LEA R7, R7, UR4, 0x2 ;  /* 0x0000000407077c11 */ /* 0x000fe2000f8e10ff */
[----:B--2---:R-:W-:-:S05]  /*00e0*/  IMAD R0, R2, R5, RZ ;  /* 0x0000000502007224 */ /* 0x004fca00078e02ff */
[----:B------:R0:W-:Y:S01]  /*00f0*/  STS [R7], R0 ;  /* 0x0000000007007388 */ /* 0x0001e20000000800 */
[----:B------:R-:W-:Y:S06]  /*0100*/  BAR.SYNC.DEFER_BLOCKING 0x0 ;  /* 0x0000000000007b1d */ /* 0x000fec0000010000 */
[----:B------:R-:W-:Y:S05]  /*0110*/  @P0 EXIT ;  /* 0x000000000000094d */ /* 0x000fea0003800000 */
[----:B0-----:R-:W0:Y:S01]  /*0120*/  LDS.128 R4, [UR4] ;  /* 0x00000004ff047984 */ /* 0x001e220008000c00 */
[----:B------:R-:W1:Y:S01]  /*0130*/  LDC.64 R2, c[0x0][0x390] ;  /* 0x0000e400ff027b82 */ /* 0x000e620000000a00 */
[----:B0-----:R-:W-:-:S04]  /*0140*/  IADD3 R4, PT, PT, R6, R5, R4 ;  /* 0x0000000506047210 */ /* 0x001fc80007ffe004 */
[----:B------:R-:W-:-:S05]  /*0150*/  IADD3 R7, PT, PT, R4, R7, RZ ;  /* 0x0000000704077210 */ /* 0x000fca0007ffe0ff */
[----:B-1----:R-:W-:Y:S01]  /*0160*/  STG.E desc[UR6][R2.64], R7 ;  /* 0x0000000702007986 */ /* 0x002fe2000c101906 */
[----:B------:R-:W-:Y:S05]  /*0170*/  EXIT ;  /* 0x000000000000794d */ /* 0x000fea0003800000 */
.L_x_0:
[----:B------:R-:W-:-:S00]  /*0180*/  BRA `(.L_x_0) ;  /* 0xfffffffc00fc7947 */ /* 0x000fc0000383ffff */
[----:B------:R-:W-:-:S00]  /*0190*/  NOP ;  /* 0x0000000000007918 */ /* 0x000fc00000000000 */
        /* <DEDUP_REMOVED lines=14> */
.L_x_1:


//--------------------- .nv.shared._Z11dotprod_GPUPiS_S_ --------------------------
	.section	.nv.shared._Z11dotprod_GPUPiS_S_,"aw",@nobits
	.sectionflags	@""
	.align	4
.nv.shared._Z11dotprod_GPUPiS_S_:
	.zero		1040


//--------------------- .nv.shared.reserved.0     --------------------------
	.section	.nv.shared.reserved.0,"aw",@nobits
	.weak		__nv_reservedSMEM_offset_0_alias
	.size		__nv_reservedSMEM_offset_0_alias, 0, 64
	.other		__nv_reservedSMEM_offset_0_alias,@"STO_CUDA_RESERVED_SHARED STV_DEFAULT"
__nv_reservedSMEM_offset_0_alias:
	.zero		0
	.zero		64


//--------------------- .nv.constant0._Z11dotprod_GPUPiS_S_ --------------------------
	.section	.nv.constant0._Z11dotprod_GPUPiS_S_,"a",@progbits
	.sectionflags	@""
	.align	4
.nv.constant0._Z11dotprod_GPUPiS_S_:
	.zero		920


//--------------------- SYMBOLS --------------------------

	.type		.nv.reservedSmem.offset0,@object
	.size		.nv.reservedSmem.offset0,0x4
	.type		.nv.reservedSmem.cap,@object
	.size		.nv.reservedSmem.cap,0x4
